//
// Generated by NVIDIA NVVM Compiler
//
// Compiler Build ID: CL-36424714
// Cuda compilation tools, release 13.0, V13.0.88
// Based on NVVM 20.0.0
//

.version 9.0
.target sm_100
.address_size 64

	// .globl	_Z5hellov
.extern .func  (.param .b32 func_retval0) vprintf
(
	.param .b64 vprintf_param_0,
	.param .b64 vprintf_param_1
)
;
.global .align 1 .b8 $str[80] = {10, 72, 101, 108, 108, 111, 32, 102, 114, 111, 109, 32, 116, 104, 114, 101, 97, 100, 32, 37, 100, 32, 111, 102, 32, 98, 108, 111, 99, 107, 32, 37, 100, 32, 45, 32, 73, 110, 32, 116, 111, 116, 97, 108, 32, 116, 104, 101, 114, 101, 32, 97, 114, 101, 32, 37, 100, 32, 84, 104, 114, 101, 97, 100, 115, 32, 97, 110, 100, 32, 37, 100, 32, 98, 108, 111, 99, 107, 115};

.visible .entry _Z5hellov()
{
	.local .align 16 .b8 	__local_depot0[16];
	.reg .b64 	%SP;
	.reg .b64 	%SPL;
	.reg .b32 	%r<7>;
	.reg .b64 	%rd<5>;

	mov.u64 	%SPL, __local_depot0;
	cvta.local.u64 	%SP, %SPL;
	add.u64 	%rd1, %SP, 0;
	add.u64 	%rd2, %SPL, 0;
	mov.u32 	%r1, %tid.x;
	mov.u32 	%r2, %ctaid.x;
	mov.u32 	%r3, %ntid.x;
	mov.u32 	%r4, %nctaid.x;
	st.local.v4.u32 	[%rd2], {%r1, %r2, %r3, %r4};
	mov.u64 	%rd3, $str;
	cvta.global.u64 	%rd4, %rd3;
	{ // callseq 0, 0
	.param .b64 param0;
	st.param.b64 	[param0], %rd4;
	.param .b64 param1;
	st.param.b64 	[param1], %rd1;
	.param .b32 retval0;
	call.uni (retval0), 
	vprintf, 
	(
	param0, 
	param1
	);
	ld.param.b32 	%r5, [retval0];
	} // callseq 0
	ret;

}


// ===== COMPILED SASS (sm_100) =====

	.target	sm_100

	.elftype	@"ET_EXEC"


//--------------------- .note.nv.tkinfo           --------------------------
	.section	.note.nv.tkinfo,"",@"SHT_NOTE"
	.sectionflags	@"SHF_NOTE_NV_TKINFO"
	.tkinfo
        /*0018*/ 	.word	0x00000002
        /*0030*/ 	.string	""
        /*0030*/ 	.string	"ptxas"
        /*0030*/ 	.string	"Cuda compilation tools, release 13.0, V13.0.88"
        /*0030*/ 	.string	"Build cuda_13.0.r13.0/compiler.36424714_0"
        /*0030*/ 	.string	"-arch sm_100 -m 64 "



//--------------------- .note.nv.cuinfo           --------------------------
	.section	.note.nv.cuinfo,"",@"SHT_NOTE"
	.sectionflags	@"SHF_NOTE_NV_CUINFO"
        /*0018*/ 	.short	0x0002
        /*001a*/ 	.short	0x0064
        /*001c*/ 	.short	0x0082
	.zero		2


//--------------------- .nv.info                  --------------------------
	.section	.nv.info,"",@"SHT_CUDA_INFO"
	.align	4


	//----- nvinfo : EIATTR_REGCOUNT
	.align		4
        /*0000*/ 	.byte	0x04, 0x2f
        /*0002*/ 	.short	(.L_2 - .L_1)
	.align		4
.L_1:
        /*0004*/ 	.word	index@(_Z5hellov)
        /*0008*/ 	.word	0x00000018


	//----- nvinfo : EIATTR_FRAME_SIZE
	.align		4
.L_2:
        /*000c*/ 	.byte	0x04, 0x11
        /*000e*/ 	.short	(.L_4 - .L_3)
	.align		4
.L_3:
        /*0010*/ 	.word	index@(_Z5hellov)
        /*0014*/ 	.word	0x00000010


	//----- nvinfo : EIATTR_MIN_STACK_SIZE
	.align		4
.L_4:
        /*0018*/ 	.byte	0x04, 0x12
        /*001a*/ 	.short	(.L_6 - .L_5)
	.align		4
.L_5:
        /*001c*/ 	.word	index@(_Z5hellov)
        /*0020*/ 	.word	0x00000010
.L_6:


//--------------------- .nv.compat                --------------------------
	.section	.nv.compat,"",@"SHT_CUDA_COMPAT_INFO"
	.align	4
        /*0000*/ 	.byte	0x02, 0x09, 0x00, 0x00, 0x02, 0x02, 0x01, 0x00, 0x02, 0x05, 0x05, 0x00, 0x03, 0x07, 0x01, 0x01
        /*0010*/ 	.byte	0x02, 0x03, 0x00, 0x00, 0x02, 0x06, 0x01, 0x00, 0x04, 0x0b, 0x08, 0x00, 0x09, 0x00, 0x00, 0x00
        /*0020*/ 	.byte	0x00, 0x00, 0x00, 0x00


//--------------------- .nv.info._Z5hellov        --------------------------
	.section	.nv.info._Z5hellov,"",@"SHT_CUDA_INFO"
	.sectionflags	@""
	.align	4


	//----- nvinfo : EIATTR_CUDA_API_VERSION
	.align		4
        /*0000*/ 	.byte	0x04, 0x37
        /*0002*/ 	.short	(.L_8 - .L_7)
.L_7:
        /*0004*/ 	.word	0x00000082


	//----- nvinfo : EIATTR_SPARSE_MMA_MASK
	.align		4
.L_8:
        /*0008*/ 	.byte	0x03, 0x50
        /*000a*/ 	.short	0x0000


	//----- nvinfo : EIATTR_MAXREG_COUNT
	.align		4
        /*000c*/ 	.byte	0x03, 0x1b
        /*000e*/ 	.short	0x00ff


	//----- nvinfo : EIATTR_EXTERNS
	.align		4
        /*0010*/ 	.byte	0x04, 0x0f
        /*0012*/ 	.short	(.L_10 - .L_9)


	//   ....[0]....
	.align		4
.L_9:
        /*0014*/ 	.word	index@(vprintf)


	//----- nvinfo : EIATTR_MERCURY_ISA_VERSION
	.align		4
.L_10:
        /*0018*/ 	.byte	0x03, 0x5f
        /*001a*/ 	.short	0x0101


	//----- nvinfo : EIATTR_VRC_CTA_INIT_COUNT
	.align		4
        /*001c*/ 	.byte	0x02, 0x4a
	.zero		1
	.zero		1


	//----- nvinfo : EIATTR_SYSCALL_OFFSETS
	.align		4
        /*0020*/ 	.byte	0x04, 0x46
        /*0022*/ 	.short	(.L_12 - .L_11)


	//   ....[0]....
.L_11:
        /*0024*/ 	.word	0x00000110


	//----- nvinfo : EIATTR_EXIT_INSTR_OFFSETS
	.align		4
.L_12:
        /*0028*/ 	.byte	0x04, 0x1c
        /*002a*/ 	.short	(.L_14 - .L_13)


	//   ....[0]....
.L_13:
        /*002c*/ 	.word	0x00000120


	//----- nvinfo : EIATTR_SW_WAR
	.align		4
.L_14:
        /*0030*/ 	.byte	0x04, 0x36
        /*0032*/ 	.short	(.L_16 - .L_15)
.L_15:
        /*0034*/ 	.word	0x00000008
.L_16:


//--------------------- .nv.callgraph             --------------------------
	.section	.nv.callgraph,"",@"SHT_CUDA_CALLGRAPH"
	.align	4
	.sectionentsize	8
	.align		4
        /*0000*/ 	.word	0x00000000
	.align		4
        /*0004*/ 	.word	0xffffffff
	.align		4
        /*0008*/ 	.word	index@(_Z5hellov)
	.align		4
        /*000c*/ 	.word	index@(vprintf)
	.align		4
        /*0010*/ 	.word	0x00000000
	.align		4
        /*0014*/ 	.word	0xfffffffe
	.align		4
        /*0018*/ 	.word	0x00000000
	.align		4
        /*001c*/ 	.word	0xfffffffd
	.align		4
        /*0020*/ 	.word	0x00000000
	.align		4
        /*0024*/ 	.word	0xfffffffc


//--------------------- .nv.constant4             --------------------------
	.section	.nv.constant4,"a",@progbits
	.align	8
	.align		8
.nv.constant4:
        /*0000*/ 	.dword	vprintf
	.align		8
        /*0008*/ 	.dword	$str


//--------------------- .text._Z5hellov           --------------------------
	.section	.text._Z5hellov,"ax",@progbits
	.align	128
        .global         _Z5hellov
        .type           _Z5hellov,@function
        .size           _Z5hellov,(.L_x_2 - _Z5hellov)
        .other          _Z5hellov,@"STO_CUDA_ENTRY STV_DEFAULT"
_Z5hellov:
.text._Z5hellov:
[----:B------:R-:W0:Y:S01]  /*0000*/  LDC R1, c[0x0][0x37c] ;  /* 0x0000df00ff017b82 */ /* 0x000e220000000800 */
[----:B------:R-:W1:Y:S01]  /*0010*/  S2R R8, SR_TID.X ;  /* 0x0000000000087919 */ /* 0x000e620000002100 */
[----:B------:R-:W2:Y:S06]  /*0020*/  LDCU UR5, c[0x0][0x2fc] ;  /* 0x00005f80ff0577ac */ /* 0x000eac0008000800 */
[----:B------:R-:W1:Y:S01]  /*0030*/  LDC R10, c[0x0][0x360] ;  /* 0x0000d800ff0a7b82 */ /* 0x000e620000000800 */
[----:B0-----:R-:W-:Y:S01]  /*0040*/  VIADD R1, R1, 0xfffffff0 ;  /* 0xfffffff001017836 */ /* 0x001fe20000000000 */
[----:B------:R-:W1:Y:S01]  /*0050*/  S2R R9, SR_CTAID.X ;  /* 0x0000000000097919 */ /* 0x000e620000002500 */
[----:B------:R-:W-:Y:S01]  /*0060*/  MOV R0, 0x0 ;  /* 0x0000000000007802 */ /* 0x000fe20000000f00 */
[----:B------:R-:W0:Y:S04]  /*0070*/  LDCU UR4, c[0x0][0x2f8] ;  /* 0x00005f00ff0477ac */ /* 0x000e280008000800 */
[----:B------:R-:W1:Y:S01]  /*0080*/  LDC R11, c[0x0][0x370] ;  /* 0x0000dc00ff0b7b82 */ /* 0x000e620000000800 */
[----:B------:R-:W3:Y:S07]  /*0090*/  LDCU.64 UR6, c[0x4][0x8] ;  /* 0x01000100ff0677ac */ /* 0x000eee0008000a00 */
[----:B------:R4:W5:Y:S01]  /*00a0*/  LDC.64 R2, c[0x4][R0] ;  /* 0x0100000000027b82 */ /* 0x0009620000000a00 */
[----:B0-----:R-:W-:Y:S01]  /*00b0*/  IADD3 R6, P0, PT, R1, UR4, RZ ;  /* 0x0000000401067c10 */ /* 0x001fe2000ff1e0ff */
[----:B---3--:R-:W-:Y:S01]  /*00c0*/  IMAD.U32 R4, RZ, RZ, UR6 ;  /* 0x00000006ff047e24 */ /* 0x008fe2000f8e00ff */
[----:B------:R-:W-:-:S03]  /*00d0*/  MOV R5, UR7 ;  /* 0x0000000700057c02 */ /* 0x000fc60008000f00 */
[----:B--2---:R-:W-:Y:S01]  /*00e0*/  IMAD.X R7, RZ, RZ, UR5, P0 ;  /* 0x00000005ff077e24 */ /* 0x004fe200080e06ff */
[----:B-1----:R4:W-:Y:S07]  /*00f0*/  STL.128 [R1], R8 ;  /* 0x0000000801007387 */ /* 0x0029ee0000100c00 */
[----:B------:R-:W-:-:S07]  /*0100*/  LEPC R20, `(.L_x_0) ;  /* 0x000000001014794e */ /* 0x000fce0000000000 */
[----:B----45:R-:W-:Y:S05]  /*0110*/  CALL.ABS.NOINC R2 ;  /* 0x0000000002007343 */ /* 0x030fea0003c00000 */
.L_x_0:
[----:B------:R-:W-:Y:S05]  /*0120*/  EXIT ;  /* 0x000000000000794d */ /* 0x000fea0003800000 */
.L_x_1:
[----:B------:R-:W-:-:S00]  /*0130*/  BRA `(.L_x_1) ;  /* 0xfffffffc00fc7947 */ /* 0x000fc0000383ffff */
[----:B------:R-:W-:-:S00]  /*0140*/  NOP ;  /* 0x0000000000007918 */ /* 0x000fc00000000000 */
        /* <DEDUP_REMOVED lines=11> */
.L_x_2:


//--------------------- .nv.global.init           --------------------------
	.section	.nv.global.init,"aw",@progbits
.nv.global.init:
	.type		$str,@object
	.size		$str,(.L_0 - $str)
$str:
        /*0000*/ 	.byte	0x0a, 0x48, 0x65, 0x6c, 0x6c, 0x6f, 0x20, 0x66, 0x72, 0x6f, 0x6d, 0x20, 0x74, 0x68, 0x72, 0x65
        /*0010*/ 	.byte	0x61, 0x64, 0x20, 0x25, 0x64, 0x20, 0x6f, 0x66, 0x20, 0x62, 0x6c, 0x6f, 0x63, 0x6b, 0x20, 0x25
        /*0020*/ 	.byte	0x64, 0x20, 0x2d, 0x20, 0x49, 0x6e, 0x20, 0x74, 0x6f, 0x74, 0x61, 0x6c, 0x20, 0x74, 0x68, 0x65
        /*0030*/ 	.byte	0x72, 0x65, 0x20, 0x61, 0x72, 0x65, 0x20, 0x25, 0x64, 0x20, 0x54, 0x68, 0x72, 0x65, 0x61, 0x64
        /*0040*/ 	.byte	0x73, 0x20, 0x61, 0x6e, 0x64, 0x20, 0x25, 0x64, 0x20, 0x62, 0x6c, 0x6f, 0x63, 0x6b, 0x73, 0x00
.L_0:


//--------------------- .nv.shared.reserved.0     --------------------------
	.section	.nv.shared.reserved.0,"aw",@nobits
	.weak		__nv_reservedSMEM_offset_0_alias
	.size		__nv_reservedSMEM_offset_0_alias, 0, 64
	.other		__nv_reservedSMEM_offset_0_alias,@"STO_CUDA_RESERVED_SHARED STV_DEFAULT"
__nv_reservedSMEM_offset_0_alias:
	.zero		0
	.zero		64


//--------------------- .nv.constant0._Z5hellov   --------------------------
	.section	.nv.constant0._Z5hellov,"a",@progbits
	.sectionflags	@""
	.align	4
.nv.constant0._Z5hellov:
	.zero		896


//--------------------- SYMBOLS --------------------------

	.type		.nv.reservedSmem.offset0,@object
	.size		.nv.reservedSmem.offset0,0x4
	.type		vprintf,@function
